//
// Generated by NVIDIA NVVM Compiler
//
// Compiler Build ID: CL-36424714
// Cuda compilation tools, release 13.0, V13.0.88
// Based on NVVM 20.0.0
//

.version 9.0
.target sm_100
.address_size 64

	// .globl	_Z9transposePiS_i
// _ZZ9transposePiS_iE11temp_matrix has been demoted

.visible .entry _Z9transposePiS_i(
	.param .u64 .ptr .align 1 _Z9transposePiS_i_param_0,
	.param .u64 .ptr .align 1 _Z9transposePiS_i_param_1,
	.param .u32 _Z9transposePiS_i_param_2
)
{
	.reg .b32 	%r<28>;
	.reg .b64 	%rd<9>;
	// demoted variable
	.shared .align 4 .b8 _ZZ9transposePiS_iE11temp_matrix[4096];
	ld.param.u64 	%rd1, [_Z9transposePiS_i_param_0];
	ld.param.u64 	%rd2, [_Z9transposePiS_i_param_1];
	ld.param.u32 	%r1, [_Z9transposePiS_i_param_2];
	cvta.to.global.u64 	%rd3, %rd2;
	cvta.to.global.u64 	%rd4, %rd1;
	mov.u32 	%r2, %ctaid.y;
	mov.u32 	%r3, %ntid.y;
	mul.lo.s32 	%r4, %r2, %r3;
	mov.u32 	%r5, %ctaid.x;
	mov.u32 	%r6, %ntid.x;
	mov.u32 	%r7, %tid.y;
	mul.lo.s32 	%r8, %r1, %r7;
	mov.u32 	%r9, %tid.x;
	mad.lo.s32 	%r10, %r5, %r6, %r9;
	mad.lo.s32 	%r11, %r4, %r1, %r10;
	add.s32 	%r12, %r11, %r8;
	mul.lo.s32 	%r13, %r5, %r3;
	mad.lo.s32 	%r14, %r2, %r6, %r9;
	mad.lo.s32 	%r15, %r13, %r1, %r14;
	add.s32 	%r16, %r15, %r8;
	mul.wide.s32 	%rd5, %r16, 4;
	add.s64 	%rd6, %rd4, %rd5;
	ld.global.u32 	%r17, [%rd6];
	shl.b32 	%r18, %r9, 7;
	mov.u32 	%r19, _ZZ9transposePiS_iE11temp_matrix;
	add.s32 	%r20, %r19, %r18;
	shl.b32 	%r21, %r7, 2;
	add.s32 	%r22, %r20, %r21;
	st.shared.u32 	[%r22], %r17;
	shl.b32 	%r23, %r7, 7;
	add.s32 	%r24, %r19, %r23;
	shl.b32 	%r25, %r9, 2;
	add.s32 	%r26, %r24, %r25;
	ld.shared.u32 	%r27, [%r26];
	mul.wide.s32 	%rd7, %r12, 4;
	add.s64 	%rd8, %rd3, %rd7;
	st.global.u32 	[%rd8], %r27;
	ret;

}


// ===== COMPILED SASS (sm_100) =====

	.target	sm_100

	.elftype	@"ET_EXEC"


//--------------------- .note.nv.tkinfo           --------------------------
	.section	.note.nv.tkinfo,"",@"SHT_NOTE"
	.sectionflags	@"SHF_NOTE_NV_TKINFO"
	.tkinfo
        /*0018*/ 	.word	0x00000002
        /*0030*/ 	.string	""
        /*0030*/ 	.string	"ptxas"
        /*0030*/ 	.string	"Cuda compilation tools, release 13.0, V13.0.88"
        /*0030*/ 	.string	"Build cuda_13.0.r13.0/compiler.36424714_0"
        /*0030*/ 	.string	"-arch sm_100 -m 64 "



//--------------------- .note.nv.cuinfo           --------------------------
	.section	.note.nv.cuinfo,"",@"SHT_NOTE"
	.sectionflags	@"SHF_NOTE_NV_CUINFO"
        /*0018*/ 	.short	0x0002
        /*001a*/ 	.short	0x0064
        /*001c*/ 	.short	0x0082
	.zero		2


//--------------------- .nv.info                  --------------------------
	.section	.nv.info,"",@"SHT_CUDA_INFO"
	.align	4


	//----- nvinfo : EIATTR_REGCOUNT
	.align		4
        /*0000*/ 	.byte	0x04, 0x2f
        /*0002*/ 	.short	(.L_1 - .L_0)
	.align		4
.L_0:
        /*0004*/ 	.word	index@(_Z9transposePiS_i)
        /*0008*/ 	.word	0x00000012


	//----- nvinfo : EIATTR_FRAME_SIZE
	.align		4
.L_1:
        /*000c*/ 	.byte	0x04, 0x11
        /*000e*/ 	.short	(.L_3 - .L_2)
	.align		4
.L_2:
        /*0010*/ 	.word	index@(_Z9transposePiS_i)
        /*0014*/ 	.word	0x00000000


	//----- nvinfo : EIATTR_MIN_STACK_SIZE
	.align		4
.L_3:
        /*0018*/ 	.byte	0x04, 0x12
        /*001a*/ 	.short	(.L_5 - .L_4)
	.align		4
.L_4:
        /*001c*/ 	.word	index@(_Z9transposePiS_i)
        /*0020*/ 	.word	0x00000000
.L_5:


//--------------------- .nv.compat                --------------------------
	.section	.nv.compat,"",@"SHT_CUDA_COMPAT_INFO"
	.align	4
        /*0000*/ 	.byte	0x02, 0x09, 0x00, 0x00, 0x02, 0x02, 0x01, 0x00, 0x02, 0x05, 0x05, 0x00, 0x03, 0x07, 0x01, 0x01
        /*0010*/ 	.byte	0x02, 0x03, 0x00, 0x00, 0x02, 0x06, 0x01, 0x00, 0x04, 0x0b, 0x08, 0x00, 0x09, 0x00, 0x00, 0x00
        /*0020*/ 	.byte	0x00, 0x00, 0x00, 0x00


//--------------------- .nv.info._Z9transposePiS_i --------------------------
	.section	.nv.info._Z9transposePiS_i,"",@"SHT_CUDA_INFO"
	.sectionflags	@""
	.align	4


	//----- nvinfo : EIATTR_CUDA_API_VERSION
	.align		4
        /*0000*/ 	.byte	0x04, 0x37
        /*0002*/ 	.short	(.L_7 - .L_6)
.L_6:
        /*0004*/ 	.word	0x00000082


	//----- nvinfo : EIATTR_KPARAM_INFO
	.align		4
.L_7:
        /*0008*/ 	.byte	0x04, 0x17
        /*000a*/ 	.short	(.L_9 - .L_8)
.L_8:
        /*000c*/ 	.word	0x00000000
        /*0010*/ 	.short	0x0002
        /*0012*/ 	.short	0x0010
        /*0014*/ 	.byte	0x00, 0xf0, 0x11, 0x00


	//----- nvinfo : EIATTR_KPARAM_INFO
	.align		4
.L_9:
        /*0018*/ 	.byte	0x04, 0x17
        /*001a*/ 	.short	(.L_11 - .L_10)
.L_10:
        /*001c*/ 	.word	0x00000000
        /*0020*/ 	.short	0x0001
        /*0022*/ 	.short	0x0008
        /*0024*/ 	.byte	0x00, 0xf5, 0x21, 0x00


	//----- nvinfo : EIATTR_KPARAM_INFO
	.align		4
.L_11:
        /*0028*/ 	.byte	0x04, 0x17
        /*002a*/ 	.short	(.L_13 - .L_12)
.L_12:
        /*002c*/ 	.word	0x00000000
        /*0030*/ 	.short	0x0000
        /*0032*/ 	.short	0x0000
        /*0034*/ 	.byte	0x00, 0xf5, 0x21, 0x00


	//----- nvinfo : EIATTR_SPARSE_MMA_MASK
	.align		4
.L_13:
        /*0038*/ 	.byte	0x03, 0x50
        /*003a*/ 	.short	0x0000


	//----- nvinfo : EIATTR_MAXREG_COUNT
	.align		4
        /*003c*/ 	.byte	0x03, 0x1b
        /*003e*/ 	.short	0x00ff


	//----- nvinfo : EIATTR_MERCURY_ISA_VERSION
	.align		4
        /*0040*/ 	.byte	0x03, 0x5f
        /*0042*/ 	.short	0x0101


	//----- nvinfo : EIATTR_VRC_CTA_INIT_COUNT
	.align		4
        /*0044*/ 	.byte	0x02, 0x4a
	.zero		1
	.zero		1


	//----- nvinfo : EIATTR_EXIT_INSTR_OFFSETS
	.align		4
        /*0048*/ 	.byte	0x04, 0x1c
        /*004a*/ 	.short	(.L_15 - .L_14)


	//   ....[0]....
.L_14:
        /*004c*/ 	.word	0x000001f0


	//----- nvinfo : EIATTR_CBANK_PARAM_SIZE
	.align		4
.L_15:
        /*0050*/ 	.byte	0x03, 0x19
        /*0052*/ 	.short	0x0014


	//----- nvinfo : EIATTR_PARAM_CBANK
	.align		4
        /*0054*/ 	.byte	0x04, 0x0a
        /*0056*/ 	.short	(.L_17 - .L_16)
	.align		4
.L_16:
        /*0058*/ 	.word	index@(.nv.constant0._Z9transposePiS_i)
        /*005c*/ 	.short	0x0380
        /*005e*/ 	.short	0x0014


	//----- nvinfo : EIATTR_SW_WAR
	.align		4
.L_17:
        /*0060*/ 	.byte	0x04, 0x36
        /*0062*/ 	.short	(.L_19 - .L_18)
.L_18:
        /*0064*/ 	.word	0x00000008
.L_19:


//--------------------- .nv.callgraph             --------------------------
	.section	.nv.callgraph,"",@"SHT_CUDA_CALLGRAPH"
	.align	4
	.sectionentsize	8
	.align		4
        /*0000*/ 	.word	0x00000000
	.align		4
        /*0004*/ 	.word	0xffffffff
	.align		4
        /*0008*/ 	.word	0x00000000
	.align		4
        /*000c*/ 	.word	0xfffffffe
	.align		4
        /*0010*/ 	.word	0x00000000
	.align		4
        /*0014*/ 	.word	0xfffffffd
	.align		4
        /*0018*/ 	.word	0x00000000
	.align		4
        /*001c*/ 	.word	0xfffffffc


//--------------------- .text._Z9transposePiS_i   --------------------------
	.section	.text._Z9transposePiS_i,"ax",@progbits
	.align	128
        .global         _Z9transposePiS_i
        .type           _Z9transposePiS_i,@function
        .size           _Z9transposePiS_i,(.L_x_1 - _Z9transposePiS_i)
        .other          _Z9transposePiS_i,@"STO_CUDA_ENTRY STV_DEFAULT"
_Z9transposePiS_i:
.text._Z9transposePiS_i:
[----:B------:R-:W-:Y:S01]  /*0000*/  LDC R1, c[0x0][0x37c] ;  /* 0x0000df00ff017b82 */ /* 0x000fe20000000800 */
[----:B------:R-:W0:Y:S01]  /*0010*/  S2R R13, SR_TID.X ;  /* 0x00000000000d7919 */ /* 0x000e220000002100 */
[----:B------:R-:W1:Y:S06]  /*0020*/  LDCU UR4, c[0x0][0x364] ;  /* 0x00006c80ff0477ac */ /* 0x000e6c0008000800 */
[----:B------:R-:W0:Y:S01]  /*0030*/  S2UR UR8, SR_CTAID.Y ;  /* 0x00000000000879c3 */ /* 0x000e220000002600 */
[----:B------:R-:W2:Y:S01]  /*0040*/  S2R R11, SR_TID.Y ;  /* 0x00000000000b7919 */ /* 0x000ea20000002200 */
[----:B------:R-:W3:Y:S06]  /*0050*/  LDCU.64 UR6, c[0x0][0x358] ;  /* 0x00006b00ff0677ac */ /* 0x000eec0008000a00 */
[----:B------:R-:W1:Y:S08]  /*0060*/  LDC R12, c[0x0][0x390] ;  /* 0x0000e400ff0c7b82 */ /* 0x000e700000000800 */
[----:B------:R-:W0:Y:S08]  /*0070*/  LDC R10, c[0x0][0x360] ;  /* 0x0000d800ff0a7b82 */ /* 0x000e300000000800 */
[----:B------:R-:W4:Y:S08]  /*0080*/  S2UR UR9, SR_CTAID.X ;  /* 0x00000000000979c3 */ /* 0x000f300000002500 */
[----:B------:R-:W5:Y:S01]  /*0090*/  LDC.64 R2, c[0x0][0x380] ;  /* 0x0000e000ff027b82 */ /* 0x000f620000000a00 */
[----:B-1----:R-:W-:-:S02]  /*00a0*/  IMAD R15, R12, UR4, RZ ;  /* 0x000000040c0f7c24 */ /* 0x002fc4000f8e02ff */
[----:B0-----:R-:W-:-:S04]  /*00b0*/  IMAD R0, R10, UR8, R13 ;  /* 0x000000080a007c24 */ /* 0x001fc8000f8e020d */
[----:B----4-:R-:W-:-:S04]  /*00c0*/  IMAD R0, R15, UR9, R0 ;  /* 0x000000090f007c24 */ /* 0x010fc8000f8e0200 */
[----:B--2---:R-:W-:-:S04]  /*00d0*/  IMAD R5, R11, R12, R0 ;  /* 0x0000000c0b057224 */ /* 0x004fc800078e0200 */
[----:B-----5:R-:W-:-:S05]  /*00e0*/  IMAD.WIDE R2, R5, 0x4, R2 ;  /* 0x0000000405027825 */ /* 0x020fca00078e0202 */
[----:B---3--:R0:W2:Y:S01]  /*00f0*/  LDG.E R6, desc[UR6][R2.64] ;  /* 0x0000000602067981 */ /* 0x0080a2000c1e1900 */
[----:B------:R-:W1:Y:S01]  /*0100*/  S2UR UR5, SR_CgaCtaId ;  /* 0x00000000000579c3 */ /* 0x000e620000008800 */
[----:B------:R-:W-:Y:S02]  /*0110*/  UMOV UR4, 0x400 ;  /* 0x0000040000047882 */ /* 0x000fe40000000000 */
[----:B-1----:R-:W-:-:S06]  /*0120*/  ULEA UR4, UR5, UR4, 0x18 ;  /* 0x0000000405047291 */ /* 0x002fcc000f8ec0ff */
[----:B------:R-:W-:Y:S02]  /*0130*/  LEA R0, R13, UR4, 0x7 ;  /* 0x000000040d007c11 */ /* 0x000fe4000f8e38ff */
[C---:B------:R-:W-:Y:S02]  /*0140*/  LEA R4, R11.reuse, UR4, 0x7 ;  /* 0x000000040b047c11 */ /* 0x040fe4000f8e38ff */
[----:B------:R-:W-:Y:S01]  /*0150*/  LEA R7, R11, R0, 0x2 ;  /* 0x000000000b077211 */ /* 0x000fe200078e10ff */
[----:B------:R-:W-:Y:S01]  /*0160*/  IMAD R0, R10, UR9, R13 ;  /* 0x000000090a007c24 */ /* 0x000fe2000f8e020d */
[----:B------:R-:W-:Y:S02]  /*0170*/  LEA R8, R13, R4, 0x2 ;  /* 0x000000040d087211 */ /* 0x000fe400078e10ff */
[----:B------:R-:W1:Y:S01]  /*0180*/  LDC.64 R4, c[0x0][0x388] ;  /* 0x0000e200ff047b82 */ /* 0x000e620000000a00 */
[----:B------:R-:W-:-:S04]  /*0190*/  IMAD R0, R15, UR8, R0 ;  /* 0x000000080f007c24 */ /* 0x000fc8000f8e0200 */
[----:B0-----:R-:W-:-:S04]  /*01a0*/  IMAD R3, R11, R12, R0 ;  /* 0x0000000c0b037224 */ /* 0x001fc800078e0200 */
[----:B-1----:R-:W-:Y:S01]  /*01b0*/  IMAD.WIDE R2, R3, 0x4, R4 ;  /* 0x0000000403027825 */ /* 0x002fe200078e0204 */
[----:B--2---:R-:W-:Y:S04]  /*01c0*/  STS [R7], R6 ;  /* 0x0000000607007388 */ /* 0x004fe80000000800 */
[----:B------:R-:W0:Y:S04]  /*01d0*/  LDS R9, [R8] ;  /* 0x0000000008097984 */ /* 0x000e280000000800 */
[----:B0-----:R-:W-:Y:S01]  /*01e0*/  STG.E desc[UR6][R2.64], R9 ;  /* 0x0000000902007986 */ /* 0x001fe2000c101906 */
[----:B------:R-:W-:Y:S05]  /*01f0*/  EXIT ;  /* 0x000000000000794d */ /* 0x000fea0003800000 */
.L_x_0:
[----:B------:R-:W-:-:S00]  /*0200*/  BRA `(.L_x_0) ;  /* 0xfffffffc00fc7947 */ /* 0x000fc0000383ffff */
[----:B------:R-:W-:-:S00]  /*0210*/  NOP ;  /* 0x0000000000007918 */ /* 0x000fc00000000000 */
        /* <DEDUP_REMOVED lines=14> */
.L_x_1:


//--------------------- .nv.shared._Z9transposePiS_i --------------------------
	.section	.nv.shared._Z9transposePiS_i,"aw",@nobits
	.sectionflags	@""
	.align	4
.nv.shared._Z9transposePiS_i:
	.zero		5120


//--------------------- .nv.shared.reserved.0     --------------------------
	.section	.nv.shared.reserved.0,"aw",@nobits
	.weak		__nv_reservedSMEM_offset_0_alias
	.size		__nv_reservedSMEM_offset_0_alias, 0, 64
	.other		__nv_reservedSMEM_offset_0_alias,@"STO_CUDA_RESERVED_SHARED STV_DEFAULT"
__nv_reservedSMEM_offset_0_alias:
	.zero		0
	.zero		64


//--------------------- .nv.constant0._Z9transposePiS_i --------------------------
	.section	.nv.constant0._Z9transposePiS_i,"a",@progbits
	.sectionflags	@""
	.align	4
.nv.constant0._Z9transposePiS_i:
	.zero		916


//--------------------- SYMBOLS --------------------------

	.type		.nv.reservedSmem.offset0,@object
	.size		.nv.reservedSmem.offset0,0x4
	.type		.nv.reservedSmem.cap,@object
	.size		.nv.reservedSmem.cap,0x4
